//
// Generated by NVIDIA NVVM Compiler
//
// Compiler Build ID: CL-36424714
// Cuda compilation tools, release 13.0, V13.0.88
// Based on NVVM 20.0.0
//

.version 9.0
.target sm_100
.address_size 64

	// .globl	_Z7computefifffffff
.extern .func  (.param .b32 func_retval0) vprintf
(
	.param .b64 vprintf_param_0,
	.param .b64 vprintf_param_1
)
;
.global .align 1 .b8 $str[7] = {37, 46, 49, 55, 103, 10};
.global .align 4 .b8 __cudart_i2opi_f[24] = {65, 144, 67, 60, 153, 149, 98, 219, 192, 221, 52, 245, 209, 87, 39, 252, 41, 21, 68, 78, 110, 131, 249, 162};

.visible .entry _Z7computefifffffff(
	.param .f32 _Z7computefifffffff_param_0,
	.param .u32 _Z7computefifffffff_param_1,
	.param .f32 _Z7computefifffffff_param_2,
	.param .f32 _Z7computefifffffff_param_3,
	.param .f32 _Z7computefifffffff_param_4,
	.param .f32 _Z7computefifffffff_param_5,
	.param .f32 _Z7computefifffffff_param_6,
	.param .f32 _Z7computefifffffff_param_7,
	.param .f32 _Z7computefifffffff_param_8
)
{
	.local .align 8 .b8 	__local_depot0[40];
	.reg .b64 	%SP;
	.reg .b64 	%SPL;
	.reg .pred 	%p<11>;
	.reg .b32 	%r<44>;
	.reg .b32 	%f<43>;
	.reg .b64 	%rd<25>;
	.reg .b64 	%fd<4>;

	mov.u64 	%SPL, __local_depot0;
	cvta.local.u64 	%SP, %SPL;
	ld.param.f32 	%f42, [_Z7computefifffffff_param_0];
	ld.param.u32 	%r15, [_Z7computefifffffff_param_1];
	ld.param.f32 	%f16, [_Z7computefifffffff_param_2];
	ld.param.f32 	%f11, [_Z7computefifffffff_param_4];
	ld.param.f32 	%f12, [_Z7computefifffffff_param_5];
	ld.param.f32 	%f13, [_Z7computefifffffff_param_6];
	ld.param.f32 	%f14, [_Z7computefifffffff_param_7];
	ld.param.f32 	%f15, [_Z7computefifffffff_param_8];
	add.u64 	%rd1, %SPL, 0;
	add.f32 	%f17, %f16, 0f83EBC3BF;
	setp.neu.f32 	%p1, %f42, %f17;
	@%p1 bra 	$L__BB0_11;
	fma.rn.f32 	%f18, %f13, %f14, %f12;
	fma.rn.f32 	%f1, %f18, 0fE297F0AA, %f11;
	mul.f32 	%f19, %f1, 0f3F22F983;
	cvt.rni.s32.f32 	%r43, %f19;
	cvt.rn.f32.s32 	%f20, %r43;
	fma.rn.f32 	%f21, %f20, 0fBFC90FDA, %f1;
	fma.rn.f32 	%f22, %f20, 0fB3A22168, %f21;
	fma.rn.f32 	%f41, %f20, 0fA7C234C5, %f22;
	abs.f32 	%f3, %f1;
	setp.ltu.f32 	%p2, %f3, 0f47CE4780;
	@%p2 bra 	$L__BB0_9;
	setp.neu.f32 	%p3, %f3, 0f7F800000;
	@%p3 bra 	$L__BB0_4;
	mov.f32 	%f25, 0f00000000;
	mul.rn.f32 	%f41, %f1, %f25;
	mov.b32 	%r43, 0;
	bra.uni 	$L__BB0_9;
$L__BB0_4:
	mov.b32 	%r2, %f1;
	shl.b32 	%r17, %r2, 8;
	or.b32  	%r3, %r17, -2147483648;
	mov.b64 	%rd24, 0;
	mov.b32 	%r40, 0;
	mov.u64 	%rd22, __cudart_i2opi_f;
	mov.u64 	%rd23, %rd1;
$L__BB0_5:
	.pragma "nounroll";
	ld.global.nc.u32 	%r18, [%rd22];
	mad.wide.u32 	%rd12, %r18, %r3, %rd24;
	shr.u64 	%rd24, %rd12, 32;
	st.local.u32 	[%rd23], %rd12;
	add.s32 	%r40, %r40, 1;
	add.s64 	%rd23, %rd23, 4;
	add.s64 	%rd22, %rd22, 4;
	setp.ne.s32 	%p4, %r40, 6;
	@%p4 bra 	$L__BB0_5;
	shr.u32 	%r19, %r2, 23;
	st.local.u32 	[%rd1+24], %rd24;
	and.b32  	%r6, %r19, 31;
	and.b32  	%r20, %r19, 224;
	add.s32 	%r21, %r20, -128;
	shr.u32 	%r22, %r21, 5;
	mul.wide.u32 	%rd13, %r22, 4;
	sub.s64 	%rd8, %rd1, %rd13;
	ld.local.u32 	%r41, [%rd8+24];
	ld.local.u32 	%r42, [%rd8+20];
	setp.eq.s32 	%p5, %r6, 0;
	@%p5 bra 	$L__BB0_8;
	shf.l.wrap.b32 	%r41, %r42, %r41, %r6;
	ld.local.u32 	%r23, [%rd8+16];
	shf.l.wrap.b32 	%r42, %r23, %r42, %r6;
$L__BB0_8:
	shr.u32 	%r24, %r41, 30;
	shf.l.wrap.b32 	%r25, %r42, %r41, 2;
	shl.b32 	%r26, %r42, 2;
	shr.u32 	%r27, %r25, 31;
	add.s32 	%r28, %r27, %r24;
	neg.s32 	%r29, %r28;
	setp.lt.s32 	%p6, %r2, 0;
	selp.b32 	%r43, %r29, %r28, %p6;
	xor.b32  	%r30, %r25, %r2;
	shr.s32 	%r31, %r25, 31;
	xor.b32  	%r32, %r31, %r25;
	xor.b32  	%r33, %r31, %r26;
	cvt.u64.u32 	%rd14, %r32;
	shl.b64 	%rd15, %rd14, 32;
	cvt.u64.u32 	%rd16, %r33;
	or.b64  	%rd17, %rd15, %rd16;
	cvt.rn.f64.s64 	%fd1, %rd17;
	mul.f64 	%fd2, %fd1, 0d3BF921FB54442D19;
	cvt.rn.f32.f64 	%f23, %fd2;
	neg.f32 	%f24, %f23;
	setp.lt.s32 	%p7, %r30, 0;
	selp.f32 	%f41, %f24, %f23, %p7;
$L__BB0_9:
	add.s32 	%r35, %r43, 1;
	mul.rn.f32 	%f26, %f41, %f41;
	and.b32  	%r36, %r43, 1;
	setp.eq.b32 	%p8, %r36, 1;
	selp.f32 	%f27, %f41, 0f3F800000, %p8;
	fma.rn.f32 	%f28, %f26, %f27, 0f00000000;
	fma.rn.f32 	%f29, %f26, 0f37CBAC00, 0fBAB607ED;
	selp.f32 	%f30, 0fB94D4153, %f29, %p8;
	selp.f32 	%f31, 0f3C0885E4, 0f3D2AAABB, %p8;
	fma.rn.f32 	%f32, %f30, %f26, %f31;
	selp.f32 	%f33, 0fBE2AAAA8, 0fBEFFFFFF, %p8;
	fma.rn.f32 	%f34, %f32, %f26, %f33;
	fma.rn.f32 	%f35, %f34, %f28, %f27;
	and.b32  	%r37, %r35, 2;
	setp.eq.s32 	%p9, %r37, 0;
	mov.f32 	%f36, 0f00000000;
	sub.f32 	%f37, %f36, %f35;
	selp.f32 	%f42, %f35, %f37, %p9;
	setp.lt.s32 	%p10, %r15, 1;
	@%p10 bra 	$L__BB0_11;
	add.f32 	%f38, %f15, 0fFBAD1A43;
	cvt.rmi.f32.f32 	%f39, %f38;
	mov.f32 	%f40, 0f00000000;
	sub.f32 	%f42, %f40, %f39;
$L__BB0_11:
	add.u64 	%rd18, %SP, 32;
	add.u64 	%rd19, %SPL, 32;
	cvt.f64.f32 	%fd3, %f42;
	st.local.f64 	[%rd19], %fd3;
	mov.u64 	%rd20, $str;
	cvta.global.u64 	%rd21, %rd20;
	{ // callseq 0, 0
	.param .b64 param0;
	st.param.b64 	[param0], %rd21;
	.param .b64 param1;
	st.param.b64 	[param1], %rd18;
	.param .b32 retval0;
	call.uni (retval0), 
	vprintf, 
	(
	param0, 
	param1
	);
	ld.param.b32 	%r38, [retval0];
	} // callseq 0
	ret;

}


// ===== COMPILED SASS (sm_100) =====

	.target	sm_100

	.elftype	@"ET_EXEC"


//--------------------- .note.nv.tkinfo           --------------------------
	.section	.note.nv.tkinfo,"",@"SHT_NOTE"
	.sectionflags	@"SHF_NOTE_NV_TKINFO"
	.tkinfo
        /*0018*/ 	.word	0x00000002
        /*0030*/ 	.string	""
        /*0030*/ 	.string	"ptxas"
        /*0030*/ 	.string	"Cuda compilation tools, release 13.0, V13.0.88"
        /*0030*/ 	.string	"Build cuda_13.0.r13.0/compiler.36424714_0"
        /*0030*/ 	.string	"-arch sm_100 -m 64 "



//--------------------- .note.nv.cuinfo           --------------------------
	.section	.note.nv.cuinfo,"",@"SHT_NOTE"
	.sectionflags	@"SHF_NOTE_NV_CUINFO"
        /*0018*/ 	.short	0x0002
        /*001a*/ 	.short	0x0064
        /*001c*/ 	.short	0x0082
	.zero		2


//--------------------- .nv.info                  --------------------------
	.section	.nv.info,"",@"SHT_CUDA_INFO"
	.align	4


	//----- nvinfo : EIATTR_REGCOUNT
	.align		4
        /*0000*/ 	.byte	0x04, 0x2f
        /*0002*/ 	.short	(.L_3 - .L_2)
	.align		4
.L_2:
        /*0004*/ 	.word	index@(_Z7computefifffffff)
        /*0008*/ 	.word	0x00000018


	//----- nvinfo : EIATTR_FRAME_SIZE
	.align		4
.L_3:
        /*000c*/ 	.byte	0x04, 0x11
        /*000e*/ 	.short	(.L_5 - .L_4)
	.align		4
.L_4:
        /*0010*/ 	.word	index@(_Z7computefifffffff)
        /*0014*/ 	.word	0x00000028


	//----- nvinfo : EIATTR_MIN_STACK_SIZE
	.align		4
.L_5:
        /*0018*/ 	.byte	0x04, 0x12
        /*001a*/ 	.short	(.L_7 - .L_6)
	.align		4
.L_6:
        /*001c*/ 	.word	index@(_Z7computefifffffff)
        /*0020*/ 	.word	0x00000028
.L_7:


//--------------------- .nv.compat                --------------------------
	.section	.nv.compat,"",@"SHT_CUDA_COMPAT_INFO"
	.align	4
        /*0000*/ 	.byte	0x02, 0x09, 0x00, 0x00, 0x02, 0x02, 0x01, 0x00, 0x02, 0x05, 0x05, 0x00, 0x03, 0x07, 0x01, 0x01
        /*0010*/ 	.byte	0x02, 0x03, 0x00, 0x00, 0x02, 0x06, 0x01, 0x00, 0x04, 0x0b, 0x08, 0x00, 0x01, 0x00, 0x00, 0x00
        /*0020*/ 	.byte	0x00, 0x00, 0x00, 0x00


//--------------------- .nv.info._Z7computefifffffff --------------------------
	.section	.nv.info._Z7computefifffffff,"",@"SHT_CUDA_INFO"
	.sectionflags	@""
	.align	4


	//----- nvinfo : EIATTR_CUDA_API_VERSION
	.align		4
        /*0000*/ 	.byte	0x04, 0x37
        /*0002*/ 	.short	(.L_9 - .L_8)
.L_8:
        /*0004*/ 	.word	0x00000082


	//----- nvinfo : EIATTR_KPARAM_INFO
	.align		4
.L_9:
        /*0008*/ 	.byte	0x04, 0x17
        /*000a*/ 	.short	(.L_11 - .L_10)
.L_10:
        /*000c*/ 	.word	0x00000000
        /*0010*/ 	.short	0x0008
        /*0012*/ 	.short	0x0020
        /*0014*/ 	.byte	0x00, 0xf0, 0x11, 0x00


	//----- nvinfo : EIATTR_KPARAM_INFO
	.align		4
.L_11:
        /*0018*/ 	.byte	0x04, 0x17
        /*001a*/ 	.short	(.L_13 - .L_12)
.L_12:
        /*001c*/ 	.word	0x00000000
        /*0020*/ 	.short	0x0007
        /*0022*/ 	.short	0x001c
        /*0024*/ 	.byte	0x00, 0xf0, 0x11, 0x00


	//----- nvinfo : EIATTR_KPARAM_INFO
	.align		4
.L_13:
        /*0028*/ 	.byte	0x04, 0x17
        /*002a*/ 	.short	(.L_15 - .L_14)
.L_14:
        /*002c*/ 	.word	0x00000000
        /*0030*/ 	.short	0x0006
        /*0032*/ 	.short	0x0018
        /*0034*/ 	.byte	0x00, 0xf0, 0x11, 0x00


	//----- nvinfo : EIATTR_KPARAM_INFO
	.align		4
.L_15:
        /*0038*/ 	.byte	0x04, 0x17
        /*003a*/ 	.short	(.L_17 - .L_16)
.L_16:
        /*003c*/ 	.word	0x00000000
        /*0040*/ 	.short	0x0005
        /*0042*/ 	.short	0x0014
        /*0044*/ 	.byte	0x00, 0xf0, 0x11, 0x00


	//----- nvinfo : EIATTR_KPARAM_INFO
	.align		4
.L_17:
        /*0048*/ 	.byte	0x04, 0x17
        /*004a*/ 	.short	(.L_19 - .L_18)
.L_18:
        /*004c*/ 	.word	0x00000000
        /*0050*/ 	.short	0x0004
        /*0052*/ 	.short	0x0010
        /*0054*/ 	.byte	0x00, 0xf0, 0x11, 0x00


	//----- nvinfo : EIATTR_KPARAM_INFO
	.align		4
.L_19:
        /*0058*/ 	.byte	0x04, 0x17
        /*005a*/ 	.short	(.L_21 - .L_20)
.L_20:
        /*005c*/ 	.word	0x00000000
        /*0060*/ 	.short	0x0003
        /*0062*/ 	.short	0x000c
        /*0064*/ 	.byte	0x00, 0xf0, 0x11, 0x00


	//----- nvinfo : EIATTR_KPARAM_INFO
	.align		4
.L_21:
        /*0068*/ 	.byte	0x04, 0x17
        /*006a*/ 	.short	(.L_23 - .L_22)
.L_22:
        /*006c*/ 	.word	0x00000000
        /*0070*/ 	.short	0x0002
        /*0072*/ 	.short	0x0008
        /*0074*/ 	.byte	0x00, 0xf0, 0x11, 0x00


	//----- nvinfo : EIATTR_KPARAM_INFO
	.align		4
.L_23:
        /*0078*/ 	.byte	0x04, 0x17
        /*007a*/ 	.short	(.L_25 - .L_24)
.L_24:
        /*007c*/ 	.word	0x00000000
        /*0080*/ 	.short	0x0001
        /*0082*/ 	.short	0x0004
        /*0084*/ 	.byte	0x00, 0xf0, 0x11, 0x00


	//----- nvinfo : EIATTR_KPARAM_INFO
	.align		4
.L_25:
        /*0088*/ 	.byte	0x04, 0x17
        /*008a*/ 	.short	(.L_27 - .L_26)
.L_26:
        /*008c*/ 	.word	0x00000000
        /*0090*/ 	.short	0x0000
        /*0092*/ 	.short	0x0000
        /*0094*/ 	.byte	0x00, 0xf0, 0x11, 0x00


	//----- nvinfo : EIATTR_SPARSE_MMA_MASK
	.align		4
.L_27:
        /*0098*/ 	.byte	0x03, 0x50
        /*009a*/ 	.short	0x0000


	//----- nvinfo : EIATTR_MAXREG_COUNT
	.align		4
        /*009c*/ 	.byte	0x03, 0x1b
        /*009e*/ 	.short	0x00ff


	//----- nvinfo : EIATTR_EXTERNS
	.align		4
        /*00a0*/ 	.byte	0x04, 0x0f
        /*00a2*/ 	.short	(.L_29 - .L_28)


	//   ....[0]....
	.align		4
.L_28:
        /*00a4*/ 	.word	index@(vprintf)


	//----- nvinfo : EIATTR_MERCURY_ISA_VERSION
	.align		4
.L_29:
        /*00a8*/ 	.byte	0x03, 0x5f
        /*00aa*/ 	.short	0x0101


	//----- nvinfo : EIATTR_VRC_CTA_INIT_COUNT
	.align		4
        /*00ac*/ 	.byte	0x02, 0x4a
	.zero		1
	.zero		1


	//----- nvinfo : EIATTR_SYSCALL_OFFSETS
	.align		4
        /*00b0*/ 	.byte	0x04, 0x46
        /*00b2*/ 	.short	(.L_31 - .L_30)


	//   ....[0]....
.L_30:
        /*00b4*/ 	.word	0x00000710


	//----- nvinfo : EIATTR_EXIT_INSTR_OFFSETS
	.align		4
.L_31:
        /*00b8*/ 	.byte	0x04, 0x1c
        /*00ba*/ 	.short	(.L_33 - .L_32)


	//   ....[0]....
.L_32:
        /*00bc*/ 	.word	0x00000720


	//----- nvinfo : EIATTR_CBANK_PARAM_SIZE
	.align		4
.L_33:
        /*00c0*/ 	.byte	0x03, 0x19
        /*00c2*/ 	.short	0x0024


	//----- nvinfo : EIATTR_PARAM_CBANK
	.align		4
        /*00c4*/ 	.byte	0x04, 0x0a
        /*00c6*/ 	.short	(.L_35 - .L_34)
	.align		4
.L_34:
        /*00c8*/ 	.word	index@(.nv.constant0._Z7computefifffffff)
        /*00cc*/ 	.short	0x0380
        /*00ce*/ 	.short	0x0024


	//----- nvinfo : EIATTR_SW_WAR
	.align		4
.L_35:
        /*00d0*/ 	.byte	0x04, 0x36
        /*00d2*/ 	.short	(.L_37 - .L_36)
.L_36:
        /*00d4*/ 	.word	0x00000008
.L_37:


//--------------------- .nv.callgraph             --------------------------
	.section	.nv.callgraph,"",@"SHT_CUDA_CALLGRAPH"
	.align	4
	.sectionentsize	8
	.align		4
        /*0000*/ 	.word	0x00000000
	.align		4
        /*0004*/ 	.word	0xffffffff
	.align		4
        /*0008*/ 	.word	index@(_Z7computefifffffff)
	.align		4
        /*000c*/ 	.word	index@(vprintf)
	.align		4
        /*0010*/ 	.word	0x00000000
	.align		4
        /*0014*/ 	.word	0xfffffffe
	.align		4
        /*0018*/ 	.word	0x00000000
	.align		4
        /*001c*/ 	.word	0xfffffffd
	.align		4
        /*0020*/ 	.word	0x00000000
	.align		4
        /*0024*/ 	.word	0xfffffffc


//--------------------- .nv.constant4             --------------------------
	.section	.nv.constant4,"a",@progbits
	.align	8
	.align		8
.nv.constant4:
        /*0000*/ 	.dword	vprintf
	.align		8
        /*0008*/ 	.dword	$str
	.align		8
        /*0010*/ 	.dword	__cudart_i2opi_f


//--------------------- .text._Z7computefifffffff --------------------------
	.section	.text._Z7computefifffffff,"ax",@progbits
	.align	128
        .global         _Z7computefifffffff
        .type           _Z7computefifffffff,@function
        .size           _Z7computefifffffff,(.L_x_5 - _Z7computefifffffff)
        .other          _Z7computefifffffff,@"STO_CUDA_ENTRY STV_DEFAULT"
_Z7computefifffffff:
.text._Z7computefifffffff:
[----:B------:R-:W0:Y:S08]  /*0000*/  LDC R1, c[0x0][0x37c] ;  /* 0x0000df00ff017b82 */ /* 0x000e300000000800 */
[----:B------:R-:W1:Y:S01]  /*0010*/  LDC R0, c[0x0][0x388] ;  /* 0x0000e200ff007b82 */ /* 0x000e620000000800 */
[----:B------:R-:W2:Y:S01]  /*0020*/  LDCU UR4, c[0x0][0x380] ;  /* 0x00007000ff0477ac */ /* 0x000ea20008000800 */
[----:B0-----:R-:W-:Y:S01]  /*0030*/  VIADD R1, R1, 0xffffffd8 ;  /* 0xffffffd801017836 */ /* 0x001fe20000000000 */
[----:B------:R-:W0:Y:S05]  /*0040*/  LDCU UR6, c[0x0][0x380] ;  /* 0x00007000ff0677ac */ /* 0x000e2a0008000800 */
[----:B------:R-:W3:Y:S01]  /*0050*/  LDC R6, c[0x0][0x2f8] ;  /* 0x0000be00ff067b82 */ /* 0x000ee20000000800 */
[----:B------:R-:W4:Y:S01]  /*0060*/  LDCU UR5, c[0x0][0x2fc] ;  /* 0x00005f80ff0577ac */ /* 0x000f220008000800 */
[----:B-1----:R-:W-:-:S05]  /*0070*/  FADD R0, R0, -1.3856999721263178e-36 ;  /* 0x83ebc3bf00007421 */ /* 0x002fca0000000000 */
[----:B--2---:R-:W-:Y:S01]  /*0080*/  FSETP.NEU.AND P0, PT, R0, UR4, PT ;  /* 0x0000000400007c0b */ /* 0x004fe2000bf0d000 */
[----:B0-----:R-:W-:-:S12]  /*0090*/  IMAD.U32 R0, RZ, RZ, UR6 ;  /* 0x00000006ff007e24 */ /* 0x001fd8000f8e00ff */
[----:B----4-:R-:W-:Y:S05]  /*00a0*/  @P0 BRA `(.L_x_0) ;  /* 0x0000000400700947 */ /* 0x010fea0003800000 */
[----:B------:R-:W0:Y:S08]  /*00b0*/  LDC.64 R4, c[0x0][0x390] ;  /* 0x0000e400ff047b82 */ /* 0x000e300000000a00 */
[----:B------:R-:W0:Y:S02]  /*00c0*/  LDC.64 R2, c[0x0][0x398] ;  /* 0x0000e600ff027b82 */ /* 0x000e240000000a00 */
[----:B0-----:R-:W-:-:S04]  /*00d0*/  FFMA R7, R2, R3, R5 ;  /* 0x0000000302077223 */ /* 0x001fc80000000005 */
[----:B------:R-:W-:-:S04]  /*00e0*/  FFMA R7, R7, -1.40140001422264290509e+21, R4 ;  /* 0xe297f0aa07077823 */ /* 0x000fc80000000004 */
[C---:B------:R-:W-:Y:S01]  /*00f0*/  FMUL R0, R7.reuse, 0.63661974668502807617 ;  /* 0x3f22f98307007820 */ /* 0x040fe20000400000 */
[----:B------:R-:W-:-:S05]  /*0100*/  FSETP.GE.AND P0, PT, |R7|, 105615, PT ;  /* 0x47ce47800700780b */ /* 0x000fca0003f06200 */
[----:B------:R-:W0:Y:S02]  /*0110*/  F2I.NTZ R0, R0 ;  /* 0x0000000000007305 */ /* 0x000e240000203100 */
[----:B0-----:R-:W-:-:S05]  /*0120*/  I2FP.F32.S32 R2, R0 ;  /* 0x0000000000027245 */ /* 0x001fca0000201400 */
[----:B------:R-:W-:-:S04]  /*0130*/  FFMA R3, R2, -1.5707962512969970703, R7 ;  /* 0xbfc90fda02037823 */ /* 0x000fc80000000007 */
[----:B------:R-:W-:-:S04]  /*0140*/  FFMA R3, R2, -7.5497894158615963534e-08, R3 ;  /* 0xb3a2216802037823 */ /* 0x000fc80000000003 */
[----:B------:R-:W-:Y:S01]  /*0150*/  FFMA R2, R2, -5.3903029534742383927e-15, R3 ;  /* 0xa7c234c502027823 */ /* 0x000fe20000000003 */
[----:B------:R-:W-:Y:S06]  /*0160*/  @!P0 BRA `(.L_x_1) ;  /* 0x0000000000e08947 */ /* 0x000fec0003800000 */
[----:B------:R-:W-:-:S13]  /*0170*/  FSETP.NEU.AND P0, PT, |R7|, +INF , PT ;  /* 0x7f8000000700780b */ /* 0x000fda0003f0d200 */
[----:B------:R-:W-:Y:S01]  /*0180*/  @!P0 FMUL R2, RZ, R7 ;  /* 0x00000007ff028220 */ /* 0x000fe20000400000 */
[----:B------:R-:W-:Y:S01]  /*0190*/  @!P0 IMAD.MOV.U32 R0, RZ, RZ, RZ ;  /* 0x000000ffff008224 */ /* 0x000fe200078e00ff */
[----:B------:R-:W-:Y:S06]  /*01a0*/  @!P0 BRA `(.L_x_1) ;  /* 0x0000000000d08947 */ /* 0x000fec0003800000 */
[----:B------:R-:W-:Y:S02]  /*01b0*/  IMAD.SHL.U32 R2, R7, 0x100, RZ ;  /* 0x0000010007027824 */ /* 0x000fe400078e00ff */
[----:B------:R-:W-:Y:S02]  /*01c0*/  HFMA2 R13, -RZ, RZ, 0, 0 ;  /* 0x00000000ff0d7431 */ /* 0x000fe400000001ff */
[----:B------:R-:W-:Y:S01]  /*01d0*/  IMAD.MOV.U32 R4, RZ, RZ, RZ ;  /* 0x000000ffff047224 */ /* 0x000fe200078e00ff */
[----:B------:R-:W0:Y:S01]  /*01e0*/  LDCU.64 UR6, c[0x0][0x358] ;  /* 0x00006b00ff0677ac */ /* 0x000e220008000a00 */
[----:B------:R-:W-:Y:S01]  /*01f0*/  IMAD.MOV.U32 R0, RZ, RZ, R1 ;  /* 0x000000ffff007224 */ /* 0x000fe200078e0001 */
[----:B------:R-:W-:Y:S01]  /*0200*/  LOP3.LUT R5, R2, 0x80000000, RZ, 0xfc, !PT ;  /* 0x8000000002057812 */ /* 0x000fe200078efcff */
[----:B------:R-:W1:Y:S01]  /*0210*/  LDCU.64 UR8, c[0x4][0x10] ;  /* 0x01000200ff0877ac */ /* 0x000e620008000a00 */
[----:B------:R-:W-:-:S05]  /*0220*/  UMOV UR4, URZ ;  /* 0x000000ff00047c82 */ /* 0x000fca0008000000 */
.L_x_2:
[----:B-1----:R-:W-:Y:S02]  /*0230*/  IMAD.U32 R8, RZ, RZ, UR8 ;  /* 0x00000008ff087e24 */ /* 0x002fe4000f8e00ff */
[----:B------:R-:W-:-:S05]  /*0240*/  IMAD.U32 R9, RZ, RZ, UR9 ;  /* 0x00000009ff097e24 */ /* 0x000fca000f8e00ff */
[----:B0-----:R-:W2:Y:S01]  /*0250*/  LDG.E.CONSTANT R2, desc[UR6][R8.64] ;  /* 0x0000000608027981 */ /* 0x001ea2000c1e9900 */
[----:B------:R-:W-:Y:S02]  /*0260*/  UIADD3 UR8, UP0, UPT, UR8, 0x4, URZ ;  /* 0x0000000408087890 */ /* 0x000fe4000ff1e0ff */
[----:B------:R-:W-:Y:S02]  /*0270*/  UIADD3 UR4, UPT, UPT, UR4, 0x1, URZ ;  /* 0x0000000104047890 */ /* 0x000fe4000fffe0ff */
[----:B------:R-:W-:Y:S02]  /*0280*/  UIADD3.X UR9, UPT, UPT, URZ, UR9, URZ, UP0, !UPT ;  /* 0x00000009ff097290 */ /* 0x000fe400087fe4ff */
[----:B------:R-:W-:Y:S01]  /*0290*/  UISETP.NE.AND UP0, UPT, UR4, 0x6, UPT ;  /* 0x000000060400788c */ /* 0x000fe2000bf05270 */
[----:B--2---:R-:W-:-:S03]  /*02a0*/  IMAD.WIDE.U32 R2, R2, R5, RZ ;  /* 0x0000000502027225 */ /* 0x004fc600078e00ff */
[----:B------:R-:W-:-:S05]  /*02b0*/  IADD3 R11, P0, PT, R2, R4, RZ ;  /* 0x00000004020b7210 */ /* 0x000fca0007f1e0ff */
[----:B------:R0:W-:Y:S01]  /*02c0*/  STL [R0], R11 ;  /* 0x0000000b00007387 */ /* 0x0001e20000100800 */
[----:B------:R-:W-:Y:S01]  /*02d0*/  IMAD.X R4, R3, 0x1, R13, P0 ;  /* 0x0000000103047824 */ /* 0x000fe200000e060d */
[----:B0-----:R-:W-:Y:S01]  /*02e0*/  IADD3 R0, PT, PT, R0, 0x4, RZ ;  /* 0x0000000400007810 */ /* 0x001fe20007ffe0ff */
[----:B------:R-:W-:Y:S06]  /*02f0*/  BRA.U UP0, `(.L_x_2) ;  /* 0xfffffffd00cc7547 */ /* 0x000fec000b83ffff */
[----:B------:R-:W-:Y:S01]  /*0300*/  SHF.R.U32.HI R8, RZ, 0x17, R7 ;  /* 0x00000017ff087819 */ /* 0x000fe20000011607 */
[----:B------:R0:W-:Y:S03]  /*0310*/  STL [R1+0x18], R4 ;  /* 0x0000180401007387 */ /* 0x0001e60000100800 */
[C---:B------:R-:W-:Y:S02]  /*0320*/  LOP3.LUT R0, R8.reuse, 0xe0, RZ, 0xc0, !PT ;  /* 0x000000e008007812 */ /* 0x040fe400078ec0ff */
[----:B------:R-:W-:-:S03]  /*0330*/  LOP3.LUT P0, RZ, R8, 0x1f, RZ, 0xc0, !PT ;  /* 0x0000001f08ff7812 */ /* 0x000fc6000780c0ff */
[----:B------:R-:W-:-:S05]  /*0340*/  VIADD R0, R0, 0xffffff80 ;  /* 0xffffff8000007836 */ /* 0x000fca0000000000 */
[----:B------:R-:W-:-:S05]  /*0350*/  SHF.R.U32.HI R0, RZ, 0x5, R0 ;  /* 0x00000005ff007819 */ /* 0x000fca0000011600 */
[----:B------:R-:W-:-:S05]  /*0360*/  IMAD R10, R0, -0x4, R1 ;  /* 0xfffffffc000a7824 */ /* 0x000fca00078e0201 */
[----:B------:R-:W2:Y:S04]  /*0370*/  LDL R3, [R10+0x18] ;  /* 0x000018000a037983 */ /* 0x000ea80000100800 */
[----:B------:R-:W2:Y:S04]  /*0380*/  LDL R2, [R10+0x14] ;  /* 0x000014000a027983 */ /* 0x000ea80000100800 */
[----:B------:R-:W4:Y:S01]  /*0390*/  @P0 LDL R5, [R10+0x10] ;  /* 0x000010000a050983 */ /* 0x000f220000100800 */
[----:B------:R-:W-:Y:S01]  /*03a0*/  LOP3.LUT R0, R8, 0x1f, RZ, 0xc0, !PT ;  /* 0x0000001f08007812 */ /* 0x000fe200078ec0ff */
[----:B------:R-:W-:Y:S01]  /*03b0*/  UMOV UR6, 0x54442d19 ;  /* 0x54442d1900067882 */ /* 0x000fe20000000000 */
[----:B------:R-:W-:-:S02]  /*03c0*/  UMOV UR7, 0x3bf921fb ;  /* 0x3bf921fb00077882 */ /* 0x000fc40000000000 */
[-C--:B--2---:R-:W-:Y:S02]  /*03d0*/  @P0 SHF.L.W.U32.HI R3, R2, R0.reuse, R3 ;  /* 0x0000000002030219 */ /* 0x084fe40000010e03 */
[----:B----4-:R-:W-:Y:S02]  /*03e0*/  @P0 SHF.L.W.U32.HI R2, R5, R0, R2 ;  /* 0x0000000005020219 */ /* 0x010fe40000010e02 */
[----:B------:R-:W-:Y:S02]  /*03f0*/  ISETP.GE.AND P0, PT, R7, RZ, PT ;  /* 0x000000ff0700720c */ /* 0x000fe40003f06270 */
[C-C-:B------:R-:W-:Y:S01]  /*0400*/  SHF.L.W.U32.HI R0, R2.reuse, 0x2, R3.reuse ;  /* 0x0000000202007819 */ /* 0x140fe20000010e03 */
[----:B------:R-:W-:Y:S01]  /*0410*/  IMAD.SHL.U32 R2, R2, 0x4, RZ ;  /* 0x0000000402027824 */ /* 0x000fe200078e00ff */
[----:B------:R-:W-:Y:S02]  /*0420*/  SHF.R.U32.HI R3, RZ, 0x1e, R3 ;  /* 0x0000001eff037819 */ /* 0x000fe40000011603 */
[----:B------:R-:W-:-:S02]  /*0430*/  SHF.R.S32.HI R5, RZ, 0x1f, R0 ;  /* 0x0000001fff057819 */ /* 0x000fc40000011400 */
[C---:B------:R-:W-:Y:S02]  /*0440*/  LOP3.LUT R7, R0.reuse, R7, RZ, 0x3c, !PT ;  /* 0x0000000700077212 */ /* 0x040fe400078e3cff */
[C---:B------:R-:W-:Y:S02]  /*0450*/  LOP3.LUT R8, R5.reuse, R2, RZ, 0x3c, !PT ;  /* 0x0000000205087212 */ /* 0x040fe400078e3cff */
[----:B------:R-:W-:Y:S02]  /*0460*/  LOP3.LUT R9, R5, R0, RZ, 0x3c, !PT ;  /* 0x0000000005097212 */ /* 0x000fe400078e3cff */
[----:B------:R-:W-:Y:S02]  /*0470*/  LEA.HI R0, R0, R3, RZ, 0x1 ;  /* 0x0000000300007211 */ /* 0x000fe400078f08ff */
[----:B------:R-:W-:Y:S02]  /*0480*/  ISETP.GE.AND P1, PT, R7, RZ, PT ;  /* 0x000000ff0700720c */ /* 0x000fe40003f26270 */
[----:B------:R-:W0:Y:S01]  /*0490*/  I2F.F64.S64 R8, R8 ;  /* 0x0000000800087312 */ /* 0x000e220000301c00 */
[----:B------:R-:W-:-:S05]  /*04a0*/  IMAD.MOV R2, RZ, RZ, -R0 ;  /* 0x000000ffff027224 */ /* 0x000fca00078e0a00 */
[----:B------:R-:W-:Y:S01]  /*04b0*/  @!P0 MOV R0, R2 ;  /* 0x0000000200008202 */ /* 0x000fe20000000f00 */
[----:B0-----:R-:W-:-:S10]  /*04c0*/  DMUL R4, R8, UR6 ;  /* 0x0000000608047c28 */ /* 0x001fd40008000000 */
[----:B------:R-:W0:Y:S02]  /*04d0*/  F2F.F32.F64 R4, R4 ;  /* 0x0000000400047310 */ /* 0x000e240000301000 */
[----:B0-----:R-:W-:-:S07]  /*04e0*/  FSEL R2, -R4, R4, !P1 ;  /* 0x0000000404027208 */ /* 0x001fce0004800100 */
.L_x_1:
[----:B------:R-:W0:Y:S01]  /*04f0*/  LDC R3, c[0x0][0x384] ;  /* 0x0000e100ff037b82 */ /* 0x000e220000000800 */
[----:B------:R-:W-:Y:S01]  /*0500*/  IMAD.MOV.U32 R4, RZ, RZ, 0x37cbac00 ;  /* 0x37cbac00ff047424 */ /* 0x000fe200078e00ff */
[C---:B------:R-:W-:Y:S01]  /*0510*/  LOP3.LUT R7, R0.reuse, 0x1, RZ, 0xc0, !PT ;  /* 0x0000000100077812 */ /* 0x040fe200078ec0ff */
[----:B------:R-:W-:Y:S02]  /*0520*/  IMAD.MOV.U32 R8, RZ, RZ, 0x3c0885e4 ;  /* 0x3c0885e4ff087424 */ /* 0x000fe400078e00ff */
[----:B------:R-:W-:Y:S01]  /*0530*/  VIADD R0, R0, 0x1 ;  /* 0x0000000100007836 */ /* 0x000fe20000000000 */
[----:B------:R-:W-:Y:S02]  /*0540*/  ISETP.NE.U32.AND P0, PT, R7, 0x1, PT ;  /* 0x000000010700780c */ /* 0x000fe40003f05070 */
[----:B------:R-:W-:Y:S02]  /*0550*/  MOV R7, 0x3e2aaaa8 ;  /* 0x3e2aaaa800077802 */ /* 0x000fe40000000f00 */
[----:B------:R-:W-:-:S02]  /*0560*/  FSEL R8, R8, 0.041666727513074874878, !P0 ;  /* 0x3d2aaabb08087808 */ /* 0x000fc40004000000 */
[----:B------:R-:W-:Y:S02]  /*0570*/  LOP3.LUT P1, RZ, R0, 0x2, RZ, 0xc0, !PT ;  /* 0x0000000200ff7812 */ /* 0x000fe4000782c0ff */
[C---:B------:R-:W-:Y:S02]  /*0580*/  FSEL R0, R2.reuse, 1, !P0 ;  /* 0x3f80000002007808 */ /* 0x040fe40004000000 */
[----:B0-----:R-:W-:Y:S01]  /*0590*/  ISETP.GE.AND P2, PT, R3, 0x1, PT ;  /* 0x000000010300780c */ /* 0x001fe20003f46270 */
[----:B------:R-:W-:-:S04]  /*05a0*/  FMUL R3, R2, R2 ;  /* 0x0000000202037220 */ /* 0x000fc80000400000 */
[----:B------:R-:W-:-:S05]  /*05b0*/  FFMA R4, R3, R4, -0.0013887860113754868507 ;  /* 0xbab607ed03047423 */ /* 0x000fca0000000004 */
[----:B------:R-:W-:-:S03]  /*05c0*/  FSEL R4, R4, -0.00019574658654164522886, P0 ;  /* 0xb94d415304047808 */ /* 0x000fc60000000000 */
[----:B------:R-:W0:Y:S02]  /*05d0*/  @P2 LDC R5, c[0x0][0x3a0] ;  /* 0x0000e800ff052b82 */ /* 0x000e240000000800 */
[----:B------:R-:W-:Y:S01]  /*05e0*/  FFMA R4, R3, R4, R8 ;  /* 0x0000000403047223 */ /* 0x000fe20000000008 */
[----:B------:R-:W-:-:S05]  /*05f0*/  FSEL R8, -R7, -0.4999999701976776123, !P0 ;  /* 0xbeffffff07087808 */ /* 0x000fca0004000100 */
[C---:B------:R-:W-:Y:S01]  /*0600*/  FFMA R4, R3.reuse, R4, R8 ;  /* 0x0000000403047223 */ /* 0x040fe20000000008 */
[----:B------:R-:W-:-:S04]  /*0610*/  FFMA R3, R3, R0, RZ ;  /* 0x0000000003037223 */ /* 0x000fc800000000ff */
[----:B------:R-:W-:-:S04]  /*0620*/  FFMA R0, R3, R4, R0 ;  /* 0x0000000403007223 */ /* 0x000fc80000000000 */
[----:B------:R-:W-:Y:S01]  /*0630*/  @P1 FADD R0, RZ, -R0 ;  /* 0x80000000ff001221 */ /* 0x000fe20000000000 */
[----:B0-----:R-:W-:-:S06]  /*0640*/  @P2 FADD R5, R5, -1.79760001492621715775e+36 ;  /* 0xfbad1a4305052421 */ /* 0x001fcc0000000000 */
[----:B------:R-:W0:Y:S02]  /*0650*/  @P2 FRND.FLOOR R5, R5 ;  /* 0x0000000500052307 */ /* 0x000e240000205000 */
[----:B0-----:R-:W-:-:S07]  /*0660*/  @P2 FADD R0, RZ, -R5 ;  /* 0x80000005ff002221 */ /* 0x001fce0000000000 */
.L_x_0:
[----:B------:R-:W0:Y:S01]  /*0670*/  F2F.F64.F32 R2, R0 ;  /* 0x0000000000027310 */ /* 0x000e220000201800 */
[----:B------:R-:W-:Y:S01]  /*0680*/  MOV R8, 0x0 ;  /* 0x0000000000087802 */ /* 0x000fe20000000f00 */
[----:B------:R-:W1:Y:S01]  /*0690*/  LDCU.64 UR6, c[0x4][0x8] ;  /* 0x01000100ff0677ac */ /* 0x000e620008000a00 */
[----:B---3--:R-:W-:-:S04]  /*06a0*/  IADD3 R6, P0, P1, R1, 0x20, R6 ;  /* 0x0000002001067810 */ /* 0x008fc8000791e006 */
[----:B------:R-:W2:Y:S01]  /*06b0*/  LDC.64 R8, c[0x4][R8] ;  /* 0x0100000008087b82 */ /* 0x000ea20000000a00 */
[----:B------:R-:W-:Y:S01]  /*06c0*/  IADD3.X R7, PT, PT, RZ, UR5, RZ, P0, P1 ;  /* 0x00000005ff077c10 */ /* 0x000fe200087e24ff */
[----:B0-----:R0:W-:Y:S01]  /*06d0*/  STL.64 [R1+0x20], R2 ;  /* 0x0000200201007387 */ /* 0x0011e20000100a00 */
[----:B-1----:R-:W-:Y:S02]  /*06e0*/  IMAD.U32 R4, RZ, RZ, UR6 ;  /* 0x00000006ff047e24 */ /* 0x002fe4000f8e00ff */
[----:B------:R-:W-:-:S07]  /*06f0*/  IMAD.U32 R5, RZ, RZ, UR7 ;  /* 0x00000007ff057e24 */ /* 0x000fce000f8e00ff */
[----:B------:R-:W-:-:S07]  /*0700*/  LEPC R20, `(.L_x_3) ;  /* 0x000000001014794e */ /* 0x000fce0000000000 */
[----:B0-2---:R-:W-:Y:S05]  /*0710*/  CALL.ABS.NOINC R8 ;  /* 0x0000000008007343 */ /* 0x005fea0003c00000 */
.L_x_3:
[----:B------:R-:W-:Y:S05]  /*0720*/  EXIT ;  /* 0x000000000000794d */ /* 0x000fea0003800000 */
.L_x_4:
[----:B------:R-:W-:-:S00]  /*0730*/  BRA `(.L_x_4) ;  /* 0xfffffffc00fc7947 */ /* 0x000fc0000383ffff */
[----:B------:R-:W-:-:S00]  /*0740*/  NOP ;  /* 0x0000000000007918 */ /* 0x000fc00000000000 */
        /* <DEDUP_REMOVED lines=11> */
.L_x_5:


//--------------------- .nv.global.init           --------------------------
	.section	.nv.global.init,"aw",@progbits
	.align	4
.nv.global.init:
	.type		__cudart_i2opi_f,@object
	.size		__cudart_i2opi_f,($str - __cudart_i2opi_f)
__cudart_i2opi_f:
        /*0000*/ 	.byte	0x41, 0x90, 0x43, 0x3c, 0x99, 0x95, 0x62, 0xdb, 0xc0, 0xdd, 0x34, 0xf5, 0xd1, 0x57, 0x27, 0xfc
        /*0010*/ 	.byte	0x29, 0x15, 0x44, 0x4e, 0x6e, 0x83, 0xf9, 0xa2
	.type		$str,@object
	.size		$str,(.L_0 - $str)
$str:
        /*0018*/ 	.byte	0x25, 0x2e, 0x31, 0x37, 0x67, 0x0a, 0x00
.L_0:


//--------------------- .nv.shared.reserved.0     --------------------------
	.section	.nv.shared.reserved.0,"aw",@nobits
	.weak		__nv_reservedSMEM_offset_0_alias
	.size		__nv_reservedSMEM_offset_0_alias, 0, 64
	.other		__nv_reservedSMEM_offset_0_alias,@"STO_CUDA_RESERVED_SHARED STV_DEFAULT"
__nv_reservedSMEM_offset_0_alias:
	.zero		0
	.zero		64


//--------------------- .nv.constant0._Z7computefifffffff --------------------------
	.section	.nv.constant0._Z7computefifffffff,"a",@progbits
	.sectionflags	@""
	.align	4
.nv.constant0._Z7computefifffffff:
	.zero		932


//--------------------- SYMBOLS --------------------------

	.type		.nv.reservedSmem.offset0,@object
	.size		.nv.reservedSmem.offset0,0x4
	.type		vprintf,@function
